	.headerflags	@"EF_CUDA_TEXMODE_UNIFIED EF_CUDA_64BIT_ADDRESS EF_CUDA_ACCELERATORS EF_CUDA_SM90 EF_CUDA_VIRTUAL_SM(EF_CUDA_SM90)"
	.elftype	@"ET_EXEC"


//--------------------- .nv.info                  --------------------------
	.section	.nv.info,"",@"SHT_CUDA_INFO"
	.align	4


	//----- nvinfo : EIATTR_REGCOUNT
	.align		4
        /*0000*/ 	.byte	0x04, 0x2f
        /*0002*/ 	.short	(.L_3 - .L_2)
	.align		4
.L_2:
        /*0004*/ 	.word	index@(triton_poi_fused__native_batch_norm_legit_no_training_relu_8)
        /*0008*/ 	.word	0x00000014


	//----- nvinfo : EIATTR_MIN_STACK_SIZE
	.align		4
.L_3:
        /*000c*/ 	.byte	0x04, 0x12
        /*000e*/ 	.short	(.L_5 - .L_4)
	.align		4
.L_4:
        /*0010*/ 	.word	index@(triton_poi_fused__native_batch_norm_legit_no_training_relu_8)
        /*0014*/ 	.word	0x00000000


	//----- nvinfo : EIATTR_FRAME_SIZE
	.align		4
.L_5:
        /*0018*/ 	.byte	0x04, 0x11
        /*001a*/ 	.short	(.L_7 - .L_6)
	.align		4
.L_6:
        /*001c*/ 	.word	index@(triton_poi_fused__native_batch_norm_legit_no_training_relu_8)
        /*0020*/ 	.word	0x00000000


	//----- nvinfo : EIATTR_MIN_STACK_SIZE
	.align		4
.L_7:
        /*0024*/ 	.byte	0x04, 0x12
        /*0026*/ 	.short	(.L_9 - .L_8)
	.align		4
.L_8:
        /*0028*/ 	.word	index@(triton_poi_fused__native_batch_norm_legit_no_training_relu_8)
        /*002c*/ 	.word	0x00000000
.L_9:


//--------------------- .nv.info.triton_poi_fused__native_batch_norm_legit_no_training_relu_8 --------------------------
	.section	.nv.info.triton_poi_fused__native_batch_norm_legit_no_training_relu_8,"",@"SHT_CUDA_INFO"
	.sectionflags	@""
	.align	4


	//----- nvinfo : EIATTR_CUDA_API_VERSION
	.align		4
        /*0000*/ 	.byte	0x04, 0x37
        /*0002*/ 	.short	(.L_11 - .L_10)
.L_10:
        /*0004*/ 	.word	0x0000007c


	//----- nvinfo : EIATTR_KPARAM_INFO
	.align		4
.L_11:
        /*0008*/ 	.byte	0x04, 0x17
        /*000a*/ 	.short	(.L_13 - .L_12)
.L_12:
        /*000c*/ 	.word	0x00000000
        /*0010*/ 	.short	0x0006
        /*0012*/ 	.short	0x0030
        /*0014*/ 	.byte	0x00, 0xf0, 0x11, 0x00


	//----- nvinfo : EIATTR_KPARAM_INFO
	.align		4
.L_13:
        /*0018*/ 	.byte	0x04, 0x17
        /*001a*/ 	.short	(.L_15 - .L_14)
.L_14:
        /*001c*/ 	.word	0x00000000
        /*0020*/ 	.short	0x0005
        /*0022*/ 	.short	0x0028
        /*0024*/ 	.byte	0x00, 0xf4, 0x21, 0x00


	//----- nvinfo : EIATTR_KPARAM_INFO
	.align		4
.L_15:
        /*0028*/ 	.byte	0x04, 0x17
        /*002a*/ 	.short	(.L_17 - .L_16)
.L_16:
        /*002c*/ 	.word	0x00000000
        /*0030*/ 	.short	0x0004
        /*0032*/ 	.short	0x0020
        /*0034*/ 	.byte	0x00, 0xf4, 0x21, 0x00


	//----- nvinfo : EIATTR_KPARAM_INFO
	.align		4
.L_17:
        /*0038*/ 	.byte	0x04, 0x17
        /*003a*/ 	.short	(.L_19 - .L_18)
.L_18:
        /*003c*/ 	.word	0x00000000
        /*0040*/ 	.short	0x0003
        /*0042*/ 	.short	0x0018
        /*0044*/ 	.byte	0x00, 0xf4, 0x21, 0x00


	//----- nvinfo : EIATTR_KPARAM_INFO
	.align		4
.L_19:
        /*0048*/ 	.byte	0x04, 0x17
        /*004a*/ 	.short	(.L_21 - .L_20)
.L_20:
        /*004c*/ 	.word	0x00000000
        /*0050*/ 	.short	0x0002
        /*0052*/ 	.short	0x0010
        /*0054*/ 	.byte	0x00, 0xf4, 0x21, 0x00


	//----- nvinfo : EIATTR_KPARAM_INFO
	.align		4
.L_21:
        /*0058*/ 	.byte	0x04, 0x17
        /*005a*/ 	.short	(.L_23 - .L_22)
.L_22:
        /*005c*/ 	.word	0x00000000
        /*0060*/ 	.short	0x0001
        /*0062*/ 	.short	0x0008
        /*0064*/ 	.byte	0x00, 0xf4, 0x21, 0x00


	//----- nvinfo : EIATTR_KPARAM_INFO
	.align		4
.L_23:
        /*0068*/ 	.byte	0x04, 0x17
        /*006a*/ 	.short	(.L_25 - .L_24)
.L_24:
        /*006c*/ 	.word	0x00000000
        /*0070*/ 	.short	0x0000
        /*0072*/ 	.short	0x0000
        /*0074*/ 	.byte	0x00, 0xf4, 0x21, 0x00


	//----- nvinfo : EIATTR_SPARSE_MMA_MASK
	.align		4
.L_25:
        /*0078*/ 	.byte	0x03, 0x50
        /*007a*/ 	.short	0x0000


	//----- nvinfo : EIATTR_MAXREG_COUNT
	.align		4
        /*007c*/ 	.byte	0x03, 0x1b
        /*007e*/ 	.short	0x00ff


	//----- nvinfo : EIATTR_EXIT_INSTR_OFFSETS
	.align		4
        /*0080*/ 	.byte	0x04, 0x1c
        /*0082*/ 	.short	(.L_27 - .L_26)


	//   ....[0]....
.L_26:
        /*0084*/ 	.word	0x00000300


	//   ....[1]....
        /*0088*/ 	.word	0x00000320


	//----- nvinfo : EIATTR_REQNTID
	.align		4
.L_27:
        /*008c*/ 	.byte	0x04, 0x10
        /*008e*/ 	.short	(.L_29 - .L_28)
.L_28:
        /*0090*/ 	.word	0x00000080
        /*0094*/ 	.word	0x00000001
        /*0098*/ 	.word	0x00000001


	//----- nvinfo : EIATTR_CBANK_PARAM_SIZE
	.align		4
.L_29:
        /*009c*/ 	.byte	0x03, 0x19
        /*009e*/ 	.short	0x0034


	//----- nvinfo : EIATTR_PARAM_CBANK
	.align		4
        /*00a0*/ 	.byte	0x04, 0x0a
        /*00a2*/ 	.short	(.L_31 - .L_30)
	.align		4
.L_30:
        /*00a4*/ 	.word	index@(.nv.constant0.triton_poi_fused__native_batch_norm_legit_no_training_relu_8)
        /*00a8*/ 	.short	0x0210
        /*00aa*/ 	.short	0x0034


	//----- nvinfo : EIATTR_SW_WAR
	.align		4
.L_31:
        /*00ac*/ 	.byte	0x04, 0x36
        /*00ae*/ 	.short	(.L_33 - .L_32)
.L_32:
        /*00b0*/ 	.word	0x00000008
.L_33:


//--------------------- .nv.callgraph             --------------------------
	.section	.nv.callgraph,"",@"SHT_CUDA_CALLGRAPH"
	.align	4
	.sectionentsize	8
	.align		4
        /*0000*/ 	.word	0x00000000
	.align		4
        /*0004*/ 	.word	0xffffffff
	.align		4
        /*0008*/ 	.word	0x00000000
	.align		4
        /*000c*/ 	.word	0xfffffffe
	.align		4
        /*0010*/ 	.word	0x00000000
	.align		4
        /*0014*/ 	.word	0xfffffffd
	.align		4
        /*0018*/ 	.word	0x00000000
	.align		4
        /*001c*/ 	.word	0xfffffffc


//--------------------- .nv.constant4             --------------------------
	.section	.nv.constant4,"a",@progbits
	.align	8
	.align		8
.nv.constant4:
        /*0000*/ 	.dword	_$_str
	.align		8
        /*0008*/ 	.dword	_$_str_$_2


//--------------------- .text.triton_poi_fused__native_batch_norm_legit_no_training_relu_8 --------------------------
	.section	.text.triton_poi_fused__native_batch_norm_legit_no_training_relu_8,"ax",@progbits
	.align	128
        .global         triton_poi_fused__native_batch_norm_legit_no_training_relu_8
        .type           triton_poi_fused__native_batch_norm_legit_no_training_relu_8,@function
        .size           triton_poi_fused__native_batch_norm_legit_no_training_relu_8,(.L_x_1 - triton_poi_fused__native_batch_norm_legit_no_training_relu_8)
        .other          triton_poi_fused__native_batch_norm_legit_no_training_relu_8,@"STO_CUDA_ENTRY STV_DEFAULT"
triton_poi_fused__native_batch_norm_legit_no_training_relu_8:
.text.triton_poi_fused__native_batch_norm_legit_no_training_relu_8:
[----:B------:R-:W0:Y:S01]  /*0000*/  LDC R1, c[0x0][0x28] ;  /* 0x00000a00ff017b82 */ /* 0x000e220000000800 */
[----:B------:R-:W1:Y:S07]  /*0010*/  S2R R0, SR_TID.X ;  /* 0x0000000000007919 */ /* 0x000e6e0000002100 */
[----:B------:R-:W2:Y:S01]  /*0020*/  LDC.64 R10, c[0x0][0x220] ;  /* 0x00008800ff0a7b82 */ /* 0x000ea20000000a00 */
[----:B------:R-:W-:Y:S01]  /*0030*/  CS2R R14, SRZ ;  /* 0x00000000000e7805 */ /* 0x000fe2000001ff00 */
[----:B------:R-:W-:Y:S01]  /*0040*/  ULDC.64 UR4, c[0x0][0x208] ;  /* 0x0000820000047ab9 */ /* 0x000fe20000000a00 */
[----:B------:R-:W3:Y:S05]  /*0050*/  S2R R3, SR_CTAID.X ;  /* 0x0000000000037919 */ /* 0x000eea0000002500 */
[----:B------:R-:W4:Y:S08]  /*0060*/  LDC.64 R6, c[0x0][0x210] ;  /* 0x00008400ff067b82 */ /* 0x000f300000000a00 */
[----:B------:R-:W5:Y:S08]  /*0070*/  LDC.64 R8, c[0x0][0x218] ;  /* 0x00008600ff087b82 */ /* 0x000f700000000a00 */
[----:B------:R-:W5:Y:S01]  /*0080*/  LDC.64 R12, c[0x0][0x228] ;  /* 0x00008a00ff0c7b82 */ /* 0x000f620000000a00 */
[----:B-1----:R-:W-:-:S07]  /*0090*/  LOP3.LUT R0, R0, 0x7f, RZ, 0xc0, !PT ;  /* 0x0000007f00007812 */ /* 0x002fce00078ec0ff */
[----:B------:R-:W1:Y:S01]  /*00a0*/  LDC.64 R4, c[0x0][0x230] ;  /* 0x00008c00ff047b82 */ /* 0x000e620000000a00 */
[----:B---3--:R-:W-:-:S04]  /*00b0*/  LEA R2, R3, R0, 0x7 ;  /* 0x0000000003027211 */ /* 0x008fc800078e38ff */
[C---:B------:R-:W-:Y:S01]  /*00c0*/  ISETP.GE.AND P0, PT, R2.reuse, 0x180, PT ;  /* 0x000001800200780c */ /* 0x040fe20003f06270 */
[----:B------:R-:W-:-:S05]  /*00d0*/  IMAD.HI R3, R2, 0x2aaaaaab, RZ ;  /* 0x2aaaaaab02037827 */ /* 0x000fca00078e02ff */
[----:B------:R-:W-:-:S04]  /*00e0*/  SHF.R.U32.HI R0, RZ, 0x1f, R3 ;  /* 0x0000001fff007819 */ /* 0x000fc80000011603 */
[----:B------:R-:W-:-:S05]  /*00f0*/  LEA.HI.SX32 R3, R3, R0, 0x1c ;  /* 0x0000000003037211 */ /* 0x000fca00078fe2ff */
[----:B------:R-:W-:-:S04]  /*0100*/  IMAD R0, R3, -0x60, R2 ;  /* 0xffffffa003007824 */ /* 0x000fc800078e0202 */
[----:B--2---:R-:W-:-:S05]  /*0110*/  IMAD.WIDE R10, R0, 0x4, R10 ;  /* 0x00000004000a7825 */ /* 0x004fca00078e020a */
[----:B------:R2:W3:Y:S01]  /*0120*/  @!P0 LDG.E.EL R14, desc[UR4][R10.64] ;  /* 0x000000040a0e8981 */ /* 0x0004e2000c2e1900 */
[----:B----4-:R-:W-:Y:S01]  /*0130*/  IMAD.WIDE R6, R2, 0x4, R6 ;  /* 0x0000000402067825 */ /* 0x010fe200078e0206 */
[----:B------:R-:W-:-:S03]  /*0140*/  HFMA2.MMA R2, -RZ, RZ, 0, 0 ;  /* 0x00000000ff027435 */ /* 0x000fc600000001ff */
[----:B-----5:R-:W-:Y:S01]  /*0150*/  IMAD.WIDE R8, R0, 0x4, R8 ;  /* 0x0000000400087825 */ /* 0x020fe200078e0208 */
[----:B------:R-:W-:-:S04]  /*0160*/  CS2R R16, SRZ ;  /* 0x0000000000107805 */ /* 0x000fc8000001ff00 */
[----:B------:R4:W5:Y:S01]  /*0170*/  @!P0 LDG.E.EL R15, desc[UR4][R8.64] ;  /* 0x00000004080f8981 */ /* 0x000962000c2e1900 */
[----:B0-2---:R-:W-:-:S03]  /*0180*/  IMAD.WIDE R10, R0, 0x4, R12 ;  /* 0x00000004000a7825 */ /* 0x005fc600078e020c */
[----:B------:R0:W5:Y:S01]  /*0190*/  @!P0 LDG.E R2, desc[UR4][R6.64] ;  /* 0x0000000406028981 */ /* 0x000162000c1e1900 */
[----:B-1----:R-:W-:-:S03]  /*01a0*/  IMAD.WIDE R4, R0, 0x4, R4 ;  /* 0x0000000400047825 */ /* 0x002fc600078e0204 */
[----:B------:R-:W2:Y:S04]  /*01b0*/  @!P0 LDG.E.EL R16, desc[UR4][R10.64] ;  /* 0x000000040a108981 */ /* 0x000ea8000c2e1900 */
[----:B------:R-:W2:Y:S01]  /*01c0*/  @!P0 LDG.E.EL R17, desc[UR4][R4.64] ;  /* 0x0000000404118981 */ /* 0x000ea2000c2e1900 */
[----:B----4-:R-:W-:Y:S01]  /*01d0*/  MOV R9, 0x3e800000 ;  /* 0x3e80000000097802 */ /* 0x010fe20000000f00 */
[----:B0-----:R-:W0:Y:S01]  /*01e0*/  LDC.64 R6, c[0x0][0x238] ;  /* 0x00008e00ff067b82 */ /* 0x001e220000000a00 */
[----:B------:R-:W-:Y:S02]  /*01f0*/  IMAD R3, R3, 0x1e4, R0 ;  /* 0x000001e403037824 */ /* 0x000fe400078e0200 */
[----:B---3--:R-:W-:-:S04]  /*0200*/  FADD R14, R14, 9.9999997473787516356e-06 ;  /* 0x3727c5ac0e0e7421 */ /* 0x008fc80000000000 */
[----:B------:R-:W1:Y:S02]  /*0210*/  MUFU.SQRT R12, R14 ;  /* 0x0000000e000c7308 */ /* 0x000e640000002000 */
[C---:B-1----:R-:W-:Y:S02]  /*0220*/  FSETP.GT.AND P1, PT, R12.reuse, 8.50705917302346158658e+37, PT ;  /* 0x7e8000000c00780b */ /* 0x042fe40003f24000 */
[----:B------:R-:W-:-:S11]  /*0230*/  FSETP.GEU.AND P2, PT, R12, 1.175494350822287508e-38, PT ;  /* 0x008000000c00780b */ /* 0x000fd60003f4e000 */
[----:B------:R-:W-:-:S04]  /*0240*/  @P1 FMUL R12, R12, 0.25 ;  /* 0x3e8000000c0c1820 */ /* 0x000fc80000400000 */
[----:B------:R-:W-:-:S06]  /*0250*/  @!P2 FMUL R12, R12, 16777216 ;  /* 0x4b8000000c0ca820 */ /* 0x000fcc0000400000 */
[----:B------:R-:W1:Y:S01]  /*0260*/  MUFU.RCP R12, R12 ;  /* 0x0000000c000c7308 */ /* 0x000e620000001000 */
[----:B------:R-:W-:Y:S01]  /*0270*/  FSEL R9, R9, 1, P1 ;  /* 0x3f80000009097808 */ /* 0x000fe20000800000 */
[----:B-----5:R-:W-:-:S04]  /*0280*/  FADD R2, -R15, R2 ;  /* 0x000000020f027221 */ /* 0x020fc80000000100 */
[----:B------:R-:W-:-:S04]  /*0290*/  @!P2 FMUL R9, R9, 16777216 ;  /* 0x4b8000000909a820 */ /* 0x000fc80000400000 */
[----:B-1----:R-:W-:-:S04]  /*02a0*/  FMUL R9, R12, R9 ;  /* 0x000000090c097220 */ /* 0x002fc80000400000 */
[----:B------:R-:W-:-:S04]  /*02b0*/  FMUL R2, R2, R9 ;  /* 0x0000000902027220 */ /* 0x000fc80000400000 */
[----:B--2---:R-:W-:Y:S01]  /*02c0*/  FFMA R16, R2, R16, R17 ;  /* 0x0000001002107223 */ /* 0x004fe20000000011 */
[----:B0-----:R-:W-:-:S04]  /*02d0*/  IMAD.WIDE R2, R3, 0x4, R6 ;  /* 0x0000000403027825 */ /* 0x001fc800078e0206 */
[----:B------:R-:W-:-:S04]  /*02e0*/  FSETP.GEU.AND P1, PT, R16, RZ, PT ;  /* 0x000000ff1000720b */ /* 0x000fc80003f2e000 */
[----:B------:R-:W-:Y:S01]  /*02f0*/  FSEL R5, R16, RZ, P1 ;  /* 0x000000ff10057208 */ /* 0x000fe20000800000 */
[----:B------:R-:W-:Y:S08]  /*0300*/  @P0 EXIT ;  /* 0x000000000000094d */ /* 0x000ff00003800000 */
[----:B------:R-:W-:Y:S01]  /*0310*/  STG.E desc[UR4][R2.64], R5 ;  /* 0x0000000502007986 */ /* 0x000fe2000c101904 */
[----:B------:R-:W-:Y:S05]  /*0320*/  EXIT ;  /* 0x000000000000794d */ /* 0x000fea0003800000 */
.L_x_0:
[----:B------:R-:W-:-:S00]  /*0330*/  BRA `(.L_x_0) ;  /* 0xfffffffc00fc7947 */ /* 0x000fc0000383ffff */
[----:B------:R-:W-:-:S00]  /*0340*/  NOP ;  /* 0x0000000000007918 */ /* 0x000fc00000000000 */
        /* <DEDUP_REMOVED lines=11> */
.L_x_1:


//--------------------- .nv.global.init           --------------------------
	.section	.nv.global.init,"aw",@progbits
.nv.global.init:
	.type		_$_str,@object
	.size		_$_str,(_$_str_$_2 - _$_str)
_$_str:
        /*0000*/ 	.byte	0x5f, 0x5f, 0x43, 0x55, 0x44, 0x41, 0x5f, 0x46, 0x54, 0x5a, 0x00
	.type		_$_str_$_2,@object
	.size		_$_str_$_2,(.L_1 - _$_str_$_2)
_$_str_$_2:
        /*000b*/ 	.byte	0x5f, 0x5f, 0x43, 0x55, 0x44, 0x41, 0x5f, 0x50, 0x52, 0x45, 0x43, 0x5f, 0x53, 0x51, 0x52, 0x54
        /*001b*/ 	.byte	0x00
.L_1:


//--------------------- .nv.constant0.triton_poi_fused__native_batch_norm_legit_no_training_relu_8 --------------------------
	.section	.nv.constant0.triton_poi_fused__native_batch_norm_legit_no_training_relu_8,"a",@progbits
	.sectionflags	@""
	.align	4
.nv.constant0.triton_poi_fused__native_batch_norm_legit_no_training_relu_8:
	.zero		580
